//
// Generated by NVIDIA NVVM Compiler
//
// Compiler Build ID: CL-36424714
// Cuda compilation tools, release 13.0, V13.0.88
// Based on NVVM 20.0.0
//

.version 9.0
.target sm_100
.address_size 64

	// .globl	_Z6gTest1Pf
// _ZZ10transpos22PfS_E6buffer has been demoted
// _ZZ9transpos3PfS_E6buffer has been demoted
.extern .shared .align 16 .b8 buffer[];

.visible .entry _Z6gTest1Pf(
	.param .u64 .ptr .align 1 _Z6gTest1Pf_param_0
)
{
	.reg .b32 	%r<11>;
	.reg .b32 	%f<2>;
	.reg .b64 	%rd<5>;

	ld.param.u64 	%rd1, [_Z6gTest1Pf_param_0];
	cvta.to.global.u64 	%rd2, %rd1;
	mov.u32 	%r1, %tid.x;
	mov.u32 	%r2, %ctaid.x;
	mov.u32 	%r3, %ntid.x;
	mov.u32 	%r4, %tid.y;
	mov.u32 	%r5, %ctaid.y;
	mov.u32 	%r6, %ntid.y;
	mad.lo.s32 	%r7, %r5, %r6, %r4;
	mov.u32 	%r8, %nctaid.x;
	mad.lo.s32 	%r9, %r7, %r8, %r2;
	mad.lo.s32 	%r10, %r9, %r3, %r1;
	cvt.rn.f32.s32 	%f1, %r10;
	mul.wide.s32 	%rd3, %r10, 4;
	add.s64 	%rd4, %rd2, %rd3;
	st.global.f32 	[%rd4], %f1;
	ret;

}
	// .globl	_Z6gTest2Pf
.visible .entry _Z6gTest2Pf(
	.param .u64 .ptr .align 1 _Z6gTest2Pf_param_0
)
{
	.reg .b32 	%r<12>;
	.reg .b32 	%f<2>;
	.reg .b64 	%rd<5>;

	ld.param.u64 	%rd1, [_Z6gTest2Pf_param_0];
	cvta.to.global.u64 	%rd2, %rd1;
	mov.u32 	%r1, %tid.x;
	mov.u32 	%r2, %ntid.x;
	mov.u32 	%r3, %ctaid.x;
	mad.lo.s32 	%r4, %r2, %r3, %r1;
	mov.u32 	%r5, %tid.y;
	mov.u32 	%r6, %ctaid.y;
	mov.u32 	%r7, %ntid.y;
	mad.lo.s32 	%r8, %r6, %r7, %r5;
	mov.u32 	%r9, %nctaid.y;
	mul.lo.s32 	%r10, %r9, %r7;
	cvt.rn.f32.u32 	%f1, %r8;
	mad.lo.s32 	%r11, %r10, %r4, %r8;
	mul.wide.s32 	%rd3, %r11, 4;
	add.s64 	%rd4, %rd2, %rd3;
	st.global.f32 	[%rd4], %f1;
	ret;

}
	// .globl	_Z8transposPfS_
.visible .entry _Z8transposPfS_(
	.param .u64 .ptr .align 1 _Z8transposPfS__param_0,
	.param .u64 .ptr .align 1 _Z8transposPfS__param_1
)
{
	.reg .b32 	%r<13>;
	.reg .b32 	%f<2>;
	.reg .b64 	%rd<9>;

	ld.param.u64 	%rd1, [_Z8transposPfS__param_0];
	ld.param.u64 	%rd2, [_Z8transposPfS__param_1];
	cvta.to.global.u64 	%rd3, %rd2;
	cvta.to.global.u64 	%rd4, %rd1;
	mov.u32 	%r1, %tid.x;
	mov.u32 	%r2, %ctaid.x;
	mov.u32 	%r3, %ntid.x;
	mad.lo.s32 	%r4, %r2, %r3, %r1;
	mov.u32 	%r5, %tid.y;
	mov.u32 	%r6, %ctaid.y;
	mov.u32 	%r7, %ntid.y;
	mad.lo.s32 	%r8, %r6, %r7, %r5;
	mov.u32 	%r9, %nctaid.x;
	mul.lo.s32 	%r10, %r9, %r3;
	mad.lo.s32 	%r11, %r8, %r10, %r4;
	mul.wide.s32 	%rd5, %r11, 4;
	add.s64 	%rd6, %rd4, %rd5;
	ld.global.f32 	%f1, [%rd6];
	mad.lo.s32 	%r12, %r4, %r10, %r8;
	mul.wide.s32 	%rd7, %r12, 4;
	add.s64 	%rd8, %rd3, %rd7;
	st.global.f32 	[%rd8], %f1;
	ret;

}
	// .globl	_Z10transpos21PfS_
.visible .entry _Z10transpos21PfS_(
	.param .u64 .ptr .align 1 _Z10transpos21PfS__param_0,
	.param .u64 .ptr .align 1 _Z10transpos21PfS__param_1
)
{
	.reg .b32 	%r<22>;
	.reg .b32 	%f<3>;
	.reg .b64 	%rd<9>;

	ld.param.u64 	%rd1, [_Z10transpos21PfS__param_0];
	ld.param.u64 	%rd2, [_Z10transpos21PfS__param_1];
	cvta.to.global.u64 	%rd3, %rd2;
	cvta.to.global.u64 	%rd4, %rd1;
	mov.u32 	%r1, %tid.x;
	mov.u32 	%r2, %ctaid.x;
	mov.u32 	%r3, %ntid.x;
	mad.lo.s32 	%r4, %r2, %r3, %r1;
	mov.u32 	%r5, %tid.y;
	mov.u32 	%r6, %ctaid.y;
	mov.u32 	%r7, %ntid.y;
	mad.lo.s32 	%r8, %r6, %r7, %r5;
	mov.u32 	%r9, %nctaid.x;
	mul.lo.s32 	%r10, %r3, %r9;
	mad.lo.s32 	%r11, %r8, %r10, %r4;
	mul.wide.s32 	%rd5, %r11, 4;
	add.s64 	%rd6, %rd4, %rd5;
	ld.global.f32 	%f1, [%rd6];
	mad.lo.s32 	%r12, %r1, %r7, %r5;
	shl.b32 	%r13, %r12, 2;
	mov.u32 	%r14, buffer;
	add.s32 	%r15, %r14, %r13;
	st.shared.f32 	[%r15], %f1;
	bar.sync 	0;
	mad.lo.s32 	%r16, %r6, %r3, %r1;
	mad.lo.s32 	%r17, %r2, %r7, %r5;
	mad.lo.s32 	%r18, %r5, %r3, %r1;
	shl.b32 	%r19, %r18, 2;
	add.s32 	%r20, %r14, %r19;
	ld.shared.f32 	%f2, [%r20];
	mad.lo.s32 	%r21, %r17, %r10, %r16;
	mul.wide.s32 	%rd7, %r21, 4;
	add.s64 	%rd8, %rd3, %rd7;
	st.global.f32 	[%rd8], %f2;
	ret;

}
	// .globl	_Z10transpos22PfS_
.visible .entry _Z10transpos22PfS_(
	.param .u64 .ptr .align 1 _Z10transpos22PfS__param_0,
	.param .u64 .ptr .align 1 _Z10transpos22PfS__param_1
)
{
	.reg .b32 	%r<24>;
	.reg .b32 	%f<3>;
	.reg .b64 	%rd<9>;
	// demoted variable
	.shared .align 4 .b8 _ZZ10transpos22PfS_E6buffer[4096];
	ld.param.u64 	%rd1, [_Z10transpos22PfS__param_0];
	ld.param.u64 	%rd2, [_Z10transpos22PfS__param_1];
	cvta.to.global.u64 	%rd3, %rd2;
	cvta.to.global.u64 	%rd4, %rd1;
	mov.u32 	%r1, %tid.x;
	mov.u32 	%r2, %ctaid.x;
	mov.u32 	%r3, %ntid.x;
	mad.lo.s32 	%r4, %r2, %r3, %r1;
	mov.u32 	%r5, %tid.y;
	mov.u32 	%r6, %ctaid.y;
	mov.u32 	%r7, %ntid.y;
	mad.lo.s32 	%r8, %r6, %r7, %r5;
	mov.u32 	%r9, %nctaid.x;
	mul.lo.s32 	%r10, %r3, %r9;
	mad.lo.s32 	%r11, %r8, %r10, %r4;
	mul.wide.s32 	%rd5, %r11, 4;
	add.s64 	%rd6, %rd4, %rd5;
	ld.global.f32 	%f1, [%rd6];
	shl.b32 	%r12, %r5, 7;
	mov.u32 	%r13, _ZZ10transpos22PfS_E6buffer;
	add.s32 	%r14, %r13, %r12;
	shl.b32 	%r15, %r1, 2;
	add.s32 	%r16, %r14, %r15;
	st.shared.f32 	[%r16], %f1;
	bar.sync 	0;
	mad.lo.s32 	%r17, %r6, %r3, %r1;
	mad.lo.s32 	%r18, %r2, %r7, %r5;
	shl.b32 	%r19, %r1, 7;
	add.s32 	%r20, %r13, %r19;
	shl.b32 	%r21, %r5, 2;
	add.s32 	%r22, %r20, %r21;
	ld.shared.f32 	%f2, [%r22];
	mad.lo.s32 	%r23, %r18, %r10, %r17;
	mul.wide.s32 	%rd7, %r23, 4;
	add.s64 	%rd8, %rd3, %rd7;
	st.global.f32 	[%rd8], %f2;
	ret;

}
	// .globl	_Z9transpos3PfS_
.visible .entry _Z9transpos3PfS_(
	.param .u64 .ptr .align 1 _Z9transpos3PfS__param_0,
	.param .u64 .ptr .align 1 _Z9transpos3PfS__param_1
)
{
	.reg .b32 	%r<22>;
	.reg .b32 	%f<3>;
	.reg .b64 	%rd<9>;
	// demoted variable
	.shared .align 4 .b8 _ZZ9transpos3PfS_E6buffer[4224];
	ld.param.u64 	%rd1, [_Z9transpos3PfS__param_0];
	ld.param.u64 	%rd2, [_Z9transpos3PfS__param_1];
	cvta.to.global.u64 	%rd3, %rd2;
	cvta.to.global.u64 	%rd4, %rd1;
	mov.u32 	%r1, %tid.x;
	mov.u32 	%r2, %ctaid.x;
	mov.u32 	%r3, %ntid.x;
	mad.lo.s32 	%r4, %r2, %r3, %r1;
	mov.u32 	%r5, %tid.y;
	mov.u32 	%r6, %ctaid.y;
	mov.u32 	%r7, %ntid.y;
	mad.lo.s32 	%r8, %r6, %r7, %r5;
	mov.u32 	%r9, %nctaid.x;
	mul.lo.s32 	%r10, %r3, %r9;
	mad.lo.s32 	%r11, %r8, %r10, %r4;
	mul.wide.s32 	%rd5, %r11, 4;
	add.s64 	%rd6, %rd4, %rd5;
	ld.global.f32 	%f1, [%rd6];
	mov.u32 	%r12, _ZZ9transpos3PfS_E6buffer;
	mad.lo.s32 	%r13, %r5, 132, %r12;
	shl.b32 	%r14, %r1, 2;
	add.s32 	%r15, %r13, %r14;
	st.shared.f32 	[%r15], %f1;
	bar.sync 	0;
	mad.lo.s32 	%r16, %r6, %r3, %r1;
	mad.lo.s32 	%r17, %r2, %r7, %r5;
	mad.lo.s32 	%r18, %r1, 132, %r12;
	shl.b32 	%r19, %r5, 2;
	add.s32 	%r20, %r18, %r19;
	ld.shared.f32 	%f2, [%r20];
	mad.lo.s32 	%r21, %r17, %r10, %r16;
	mul.wide.s32 	%rd7, %r21, 4;
	add.s64 	%rd8, %rd3, %rd7;
	st.global.f32 	[%rd8], %f2;
	ret;

}


// ===== COMPILED SASS (sm_100) =====

	.target	sm_100

	.elftype	@"ET_EXEC"


//--------------------- .note.nv.tkinfo           --------------------------
	.section	.note.nv.tkinfo,"",@"SHT_NOTE"
	.sectionflags	@"SHF_NOTE_NV_TKINFO"
	.tkinfo
        /*0018*/ 	.word	0x00000002
        /*0030*/ 	.string	""
        /*0030*/ 	.string	"ptxas"
        /*0030*/ 	.string	"Cuda compilation tools, release 13.0, V13.0.88"
        /*0030*/ 	.string	"Build cuda_13.0.r13.0/compiler.36424714_0"
        /*0030*/ 	.string	"-arch sm_100 -m 64 "



//--------------------- .note.nv.cuinfo           --------------------------
	.section	.note.nv.cuinfo,"",@"SHT_NOTE"
	.sectionflags	@"SHF_NOTE_NV_CUINFO"
        /*0018*/ 	.short	0x0002
        /*001a*/ 	.short	0x0064
        /*001c*/ 	.short	0x0082
	.zero		2


//--------------------- .nv.info                  --------------------------
	.section	.nv.info,"",@"SHT_CUDA_INFO"
	.align	4


	//----- nvinfo : EIATTR_REGCOUNT
	.align		4
        /*0000*/ 	.byte	0x04, 0x2f
        /*0002*/ 	.short	(.L_1 - .L_0)
	.align		4
.L_0:
        /*0004*/ 	.word	index@(_Z6gTest1Pf)
        /*0008*/ 	.word	0x0000000c


	//----- nvinfo : EIATTR_FRAME_SIZE
	.align		4
.L_1:
        /*000c*/ 	.byte	0x04, 0x11
        /*000e*/ 	.short	(.L_3 - .L_2)
	.align		4
.L_2:
        /*0010*/ 	.word	index@(_Z6gTest1Pf)
        /*0014*/ 	.word	0x00000000


	//----- nvinfo : EIATTR_REGCOUNT
	.align		4
.L_3:
        /*0018*/ 	.byte	0x04, 0x2f
        /*001a*/ 	.short	(.L_5 - .L_4)
	.align		4
.L_4:
        /*001c*/ 	.word	index@(_Z6gTest2Pf)
        /*0020*/ 	.word	0x0000000a


	//----- nvinfo : EIATTR_FRAME_SIZE
	.align		4
.L_5:
        /*0024*/ 	.byte	0x04, 0x11
        /*0026*/ 	.short	(.L_7 - .L_6)
	.align		4
.L_6:
        /*0028*/ 	.word	index@(_Z6gTest2Pf)
        /*002c*/ 	.word	0x00000000


	//----- nvinfo : EIATTR_REGCOUNT
	.align		4
.L_7:
        /*0030*/ 	.byte	0x04, 0x2f
        /*0032*/ 	.short	(.L_9 - .L_8)
	.align		4
.L_8:
        /*0034*/ 	.word	index@(_Z8transposPfS_)
        /*0038*/ 	.word	0x0000000a


	//----- nvinfo : EIATTR_FRAME_SIZE
	.align		4
.L_9:
        /*003c*/ 	.byte	0x04, 0x11
        /*003e*/ 	.short	(.L_11 - .L_10)
	.align		4
.L_10:
        /*0040*/ 	.word	index@(_Z8transposPfS_)
        /*0044*/ 	.word	0x00000000


	//----- nvinfo : EIATTR_REGCOUNT
	.align		4
.L_11:
        /*0048*/ 	.byte	0x04, 0x2f
        /*004a*/ 	.short	(.L_13 - .L_12)
	.align		4
.L_12:
        /*004c*/ 	.word	index@(_Z10transpos21PfS_)
        /*0050*/ 	.word	0x0000000f


	//----- nvinfo : EIATTR_FRAME_SIZE
	.align		4
.L_13:
        /*0054*/ 	.byte	0x04, 0x11
        /*0056*/ 	.short	(.L_15 - .L_14)
	.align		4
.L_14:
        /*0058*/ 	.word	index@(_Z10transpos21PfS_)
        /*005c*/ 	.word	0x00000000


	//----- nvinfo : EIATTR_REGCOUNT
	.align		4
.L_15:
        /*0060*/ 	.byte	0x04, 0x2f
        /*0062*/ 	.short	(.L_17 - .L_16)
	.align		4
.L_16:
        /*0064*/ 	.word	index@(_Z10transpos22PfS_)
        /*0068*/ 	.word	0x0000000f


	//----- nvinfo : EIATTR_FRAME_SIZE
	.align		4
.L_17:
        /*006c*/ 	.byte	0x04, 0x11
        /*006e*/ 	.short	(.L_19 - .L_18)
	.align		4
.L_18:
        /*0070*/ 	.word	index@(_Z10transpos22PfS_)
        /*0074*/ 	.word	0x00000000


	//----- nvinfo : EIATTR_REGCOUNT
	.align		4
.L_19:
        /*0078*/ 	.byte	0x04, 0x2f
        /*007a*/ 	.short	(.L_21 - .L_20)
	.align		4
.L_20:
        /*007c*/ 	.word	index@(_Z9transpos3PfS_)
        /*0080*/ 	.word	0x00000010


	//----- nvinfo : EIATTR_FRAME_SIZE
	.align		4
.L_21:
        /*0084*/ 	.byte	0x04, 0x11
        /*0086*/ 	.short	(.L_23 - .L_22)
	.align		4
.L_22:
        /*0088*/ 	.word	index@(_Z9transpos3PfS_)
        /*008c*/ 	.word	0x00000000


	//----- nvinfo : EIATTR_MIN_STACK_SIZE
	.align		4
.L_23:
        /*0090*/ 	.byte	0x04, 0x12
        /*0092*/ 	.short	(.L_25 - .L_24)
	.align		4
.L_24:
        /*0094*/ 	.word	index@(_Z9transpos3PfS_)
        /*0098*/ 	.word	0x00000000


	//----- nvinfo : EIATTR_MIN_STACK_SIZE
	.align		4
.L_25:
        /*009c*/ 	.byte	0x04, 0x12
        /*009e*/ 	.short	(.L_27 - .L_26)
	.align		4
.L_26:
        /*00a0*/ 	.word	index@(_Z10transpos22PfS_)
        /*00a4*/ 	.word	0x00000000


	//----- nvinfo : EIATTR_MIN_STACK_SIZE
	.align		4
.L_27:
        /*00a8*/ 	.byte	0x04, 0x12
        /*00aa*/ 	.short	(.L_29 - .L_28)
	.align		4
.L_28:
        /*00ac*/ 	.word	index@(_Z10transpos21PfS_)
        /*00b0*/ 	.word	0x00000000


	//----- nvinfo : EIATTR_MIN_STACK_SIZE
	.align		4
.L_29:
        /*00b4*/ 	.byte	0x04, 0x12
        /*00b6*/ 	.short	(.L_31 - .L_30)
	.align		4
.L_30:
        /*00b8*/ 	.word	index@(_Z8transposPfS_)
        /*00bc*/ 	.word	0x00000000


	//----- nvinfo : EIATTR_MIN_STACK_SIZE
	.align		4
.L_31:
        /*00c0*/ 	.byte	0x04, 0x12
        /*00c2*/ 	.short	(.L_33 - .L_32)
	.align		4
.L_32:
        /*00c4*/ 	.word	index@(_Z6gTest2Pf)
        /*00c8*/ 	.word	0x00000000


	//----- nvinfo : EIATTR_MIN_STACK_SIZE
	.align		4
.L_33:
        /*00cc*/ 	.byte	0x04, 0x12
        /*00ce*/ 	.short	(.L_35 - .L_34)
	.align		4
.L_34:
        /*00d0*/ 	.word	index@(_Z6gTest1Pf)
        /*00d4*/ 	.word	0x00000000
.L_35:


//--------------------- .nv.compat                --------------------------
	.section	.nv.compat,"",@"SHT_CUDA_COMPAT_INFO"
	.align	4
        /*0000*/ 	.byte	0x02, 0x09, 0x00, 0x00, 0x02, 0x02, 0x01, 0x00, 0x02, 0x05, 0x05, 0x00, 0x03, 0x07, 0x01, 0x01
        /*0010*/ 	.byte	0x02, 0x03, 0x00, 0x00, 0x02, 0x06, 0x01, 0x00, 0x04, 0x0b, 0x08, 0x00, 0x09, 0x00, 0x00, 0x00
        /*0020*/ 	.byte	0x00, 0x00, 0x00, 0x00


//--------------------- .nv.info._Z9transpos3PfS_ --------------------------
	.section	.nv.info._Z9transpos3PfS_,"",@"SHT_CUDA_INFO"
	.sectionflags	@""
	.align	4


	//----- nvinfo : EIATTR_CUDA_API_VERSION
	.align		4
        /*0000*/ 	.byte	0x04, 0x37
        /*0002*/ 	.short	(.L_37 - .L_36)
.L_36:
        /*0004*/ 	.word	0x00000082


	//----- nvinfo : EIATTR_KPARAM_INFO
	.align		4
.L_37:
        /*0008*/ 	.byte	0x04, 0x17
        /*000a*/ 	.short	(.L_39 - .L_38)
.L_38:
        /*000c*/ 	.word	0x00000000
        /*0010*/ 	.short	0x0001
        /*0012*/ 	.short	0x0008
        /*0014*/ 	.byte	0x00, 0xf5, 0x21, 0x00


	//----- nvinfo : EIATTR_KPARAM_INFO
	.align		4
.L_39:
        /*0018*/ 	.byte	0x04, 0x17
        /*001a*/ 	.short	(.L_41 - .L_40)
.L_40:
        /*001c*/ 	.word	0x00000000
        /*0020*/ 	.short	0x0000
        /*0022*/ 	.short	0x0000
        /*0024*/ 	.byte	0x00, 0xf5, 0x21, 0x00


	//----- nvinfo : EIATTR_SPARSE_MMA_MASK
	.align		4
.L_41:
        /*0028*/ 	.byte	0x03, 0x50
        /*002a*/ 	.short	0x0000


	//----- nvinfo : EIATTR_MAXREG_COUNT
	.align		4
        /*002c*/ 	.byte	0x03, 0x1b
        /*002e*/ 	.short	0x00ff


	//----- nvinfo : EIATTR_NUM_BARRIERS
	.align		4
        /*0030*/ 	.byte	0x02, 0x4c
        /*0032*/ 	.byte	0x01
	.zero		1


	//----- nvinfo : EIATTR_MERCURY_ISA_VERSION
	.align		4
        /*0034*/ 	.byte	0x03, 0x5f
        /*0036*/ 	.short	0x0101


	//----- nvinfo : EIATTR_VRC_CTA_INIT_COUNT
	.align		4
        /*0038*/ 	.byte	0x02, 0x4a
	.zero		1
	.zero		1


	//----- nvinfo : EIATTR_EXIT_INSTR_OFFSETS
	.align		4
        /*003c*/ 	.byte	0x04, 0x1c
        /*003e*/ 	.short	(.L_43 - .L_42)


	//   ....[0]....
.L_42:
        /*0040*/ 	.word	0x00000200


	//----- nvinfo : EIATTR_CBANK_PARAM_SIZE
	.align		4
.L_43:
        /*0044*/ 	.byte	0x03, 0x19
        /*0046*/ 	.short	0x0010


	//----- nvinfo : EIATTR_PARAM_CBANK
	.align		4
        /*0048*/ 	.byte	0x04, 0x0a
        /*004a*/ 	.short	(.L_45 - .L_44)
	.align		4
.L_44:
        /*004c*/ 	.word	index@(.nv.constant0._Z9transpos3PfS_)
        /*0050*/ 	.short	0x0380
        /*0052*/ 	.short	0x0010


	//----- nvinfo : EIATTR_SW_WAR
	.align		4
.L_45:
        /*0054*/ 	.byte	0x04, 0x36
        /*0056*/ 	.short	(.L_47 - .L_46)
.L_46:
        /*0058*/ 	.word	0x00000008
.L_47:


//--------------------- .nv.info._Z10transpos22PfS_ --------------------------
	.section	.nv.info._Z10transpos22PfS_,"",@"SHT_CUDA_INFO"
	.sectionflags	@""
	.align	4


	//----- nvinfo : EIATTR_CUDA_API_VERSION
	.align		4
        /*0000*/ 	.byte	0x04, 0x37
        /*0002*/ 	.short	(.L_49 - .L_48)
.L_48:
        /*0004*/ 	.word	0x00000082


	//----- nvinfo : EIATTR_KPARAM_INFO
	.align		4
.L_49:
        /*0008*/ 	.byte	0x04, 0x17
        /*000a*/ 	.short	(.L_51 - .L_50)
.L_50:
        /*000c*/ 	.word	0x00000000
        /*0010*/ 	.short	0x0001
        /*0012*/ 	.short	0x0008
        /*0014*/ 	.byte	0x00, 0xf5, 0x21, 0x00


	//----- nvinfo : EIATTR_KPARAM_INFO
	.align		4
.L_51:
        /*0018*/ 	.byte	0x04, 0x17
        /*001a*/ 	.short	(.L_53 - .L_52)
.L_52:
        /*001c*/ 	.word	0x00000000
        /*0020*/ 	.short	0x0000
        /*0022*/ 	.short	0x0000
        /*0024*/ 	.byte	0x00, 0xf5, 0x21, 0x00


	//----- nvinfo : EIATTR_SPARSE_MMA_MASK
	.align		4
.L_53:
        /*0028*/ 	.byte	0x03, 0x50
        /*002a*/ 	.short	0x0000


	//----- nvinfo : EIATTR_MAXREG_COUNT
	.align		4
        /*002c*/ 	.byte	0x03, 0x1b
        /*002e*/ 	.short	0x00ff


	//----- nvinfo : EIATTR_NUM_BARRIERS
	.align		4
        /*0030*/ 	.byte	0x02, 0x4c
        /*0032*/ 	.byte	0x01
	.zero		1


	//----- nvinfo : EIATTR_MERCURY_ISA_VERSION
	.align		4
        /*0034*/ 	.byte	0x03, 0x5f
        /*0036*/ 	.short	0x0101


	//----- nvinfo : EIATTR_VRC_CTA_INIT_COUNT
	.align		4
        /*0038*/ 	.byte	0x02, 0x4a
	.zero		1
	.zero		1


	//----- nvinfo : EIATTR_EXIT_INSTR_OFFSETS
	.align		4
        /*003c*/ 	.byte	0x04, 0x1c
        /*003e*/ 	.short	(.L_55 - .L_54)


	//   ....[0]....
.L_54:
        /*0040*/ 	.word	0x00000200


	//----- nvinfo : EIATTR_CBANK_PARAM_SIZE
	.align		4
.L_55:
        /*0044*/ 	.byte	0x03, 0x19
        /*0046*/ 	.short	0x0010


	//----- nvinfo : EIATTR_PARAM_CBANK
	.align		4
        /*0048*/ 	.byte	0x04, 0x0a
        /*004a*/ 	.short	(.L_57 - .L_56)
	.align		4
.L_56:
        /*004c*/ 	.word	index@(.nv.constant0._Z10transpos22PfS_)
        /*0050*/ 	.short	0x0380
        /*0052*/ 	.short	0x0010


	//----- nvinfo : EIATTR_SW_WAR
	.align		4
.L_57:
        /*0054*/ 	.byte	0x04, 0x36
        /*0056*/ 	.short	(.L_59 - .L_58)
.L_58:
        /*0058*/ 	.word	0x00000008
.L_59:


//--------------------- .nv.info._Z10transpos21PfS_ --------------------------
	.section	.nv.info._Z10transpos21PfS_,"",@"SHT_CUDA_INFO"
	.sectionflags	@""
	.align	4


	//----- nvinfo : EIATTR_CUDA_API_VERSION
	.align		4
        /*0000*/ 	.byte	0x04, 0x37
        /*0002*/ 	.short	(.L_61 - .L_60)
.L_60:
        /*0004*/ 	.word	0x00000082


	//----- nvinfo : EIATTR_KPARAM_INFO
	.align		4
.L_61:
        /*0008*/ 	.byte	0x04, 0x17
        /*000a*/ 	.short	(.L_63 - .L_62)
.L_62:
        /*000c*/ 	.word	0x00000000
        /*0010*/ 	.short	0x0001
        /*0012*/ 	.short	0x0008
        /*0014*/ 	.byte	0x00, 0xf5, 0x21, 0x00


	//----- nvinfo : EIATTR_KPARAM_INFO
	.align		4
.L_63:
        /*0018*/ 	.byte	0x04, 0x17
        /*001a*/ 	.short	(.L_65 - .L_64)
.L_64:
        /*001c*/ 	.word	0x00000000
        /*0020*/ 	.short	0x0000
        /*0022*/ 	.short	0x0000
        /*0024*/ 	.byte	0x00, 0xf5, 0x21, 0x00


	//----- nvinfo : EIATTR_SPARSE_MMA_MASK
	.align		4
.L_65:
        /*0028*/ 	.byte	0x03, 0x50
        /*002a*/ 	.short	0x0000


	//----- nvinfo : EIATTR_MAXREG_COUNT
	.align		4
        /*002c*/ 	.byte	0x03, 0x1b
        /*002e*/ 	.short	0x00ff


	//----- nvinfo : EIATTR_NUM_BARRIERS
	.align		4
        /*0030*/ 	.byte	0x02, 0x4c
        /*0032*/ 	.byte	0x01
	.zero		1


	//----- nvinfo : EIATTR_MERCURY_ISA_VERSION
	.align		4
        /*0034*/ 	.byte	0x03, 0x5f
        /*0036*/ 	.short	0x0101


	//----- nvinfo : EIATTR_VRC_CTA_INIT_COUNT
	.align		4
        /*0038*/ 	.byte	0x02, 0x4a
	.zero		1
	.zero		1


	//----- nvinfo : EIATTR_EXIT_INSTR_OFFSETS
	.align		4
        /*003c*/ 	.byte	0x04, 0x1c
        /*003e*/ 	.short	(.L_67 - .L_66)


	//   ....[0]....
.L_66:
        /*0040*/ 	.word	0x00000200


	//----- nvinfo : EIATTR_CBANK_PARAM_SIZE
	.align		4
.L_67:
        /*0044*/ 	.byte	0x03, 0x19
        /*0046*/ 	.short	0x0010


	//----- nvinfo : EIATTR_PARAM_CBANK
	.align		4
        /*0048*/ 	.byte	0x04, 0x0a
        /*004a*/ 	.short	(.L_69 - .L_68)
	.align		4
.L_68:
        /*004c*/ 	.word	index@(.nv.constant0._Z10transpos21PfS_)
        /*0050*/ 	.short	0x0380
        /*0052*/ 	.short	0x0010


	//----- nvinfo : EIATTR_SW_WAR
	.align		4
.L_69:
        /*0054*/ 	.byte	0x04, 0x36
        /*0056*/ 	.short	(.L_71 - .L_70)
.L_70:
        /*0058*/ 	.word	0x00000008
.L_71:


//--------------------- .nv.info._Z8transposPfS_  --------------------------
	.section	.nv.info._Z8transposPfS_,"",@"SHT_CUDA_INFO"
	.sectionflags	@""
	.align	4


	//----- nvinfo : EIATTR_CUDA_API_VERSION
	.align		4
        /*0000*/ 	.byte	0x04, 0x37
        /*0002*/ 	.short	(.L_73 - .L_72)
.L_72:
        /*0004*/ 	.word	0x00000082


	//----- nvinfo : EIATTR_KPARAM_INFO
	.align		4
.L_73:
        /*0008*/ 	.byte	0x04, 0x17
        /*000a*/ 	.short	(.L_75 - .L_74)
.L_74:
        /*000c*/ 	.word	0x00000000
        /*0010*/ 	.short	0x0001
        /*0012*/ 	.short	0x0008
        /*0014*/ 	.byte	0x00, 0xf5, 0x21, 0x00


	//----- nvinfo : EIATTR_KPARAM_INFO
	.align		4
.L_75:
        /*0018*/ 	.byte	0x04, 0x17
        /*001a*/ 	.short	(.L_77 - .L_76)
.L_76:
        /*001c*/ 	.word	0x00000000
        /*0020*/ 	.short	0x0000
        /*0022*/ 	.short	0x0000
        /*0024*/ 	.byte	0x00, 0xf5, 0x21, 0x00


	//----- nvinfo : EIATTR_SPARSE_MMA_MASK
	.align		4
.L_77:
        /*0028*/ 	.byte	0x03, 0x50
        /*002a*/ 	.short	0x0000


	//----- nvinfo : EIATTR_MAXREG_COUNT
	.align		4
        /*002c*/ 	.byte	0x03, 0x1b
        /*002e*/ 	.short	0x00ff


	//----- nvinfo : EIATTR_MERCURY_ISA_VERSION
	.align		4
        /*0030*/ 	.byte	0x03, 0x5f
        /*0032*/ 	.short	0x0101


	//----- nvinfo : EIATTR_VRC_CTA_INIT_COUNT
	.align		4
        /*0034*/ 	.byte	0x02, 0x4a
	.zero		1
	.zero		1


	//----- nvinfo : EIATTR_EXIT_INSTR_OFFSETS
	.align		4
        /*0038*/ 	.byte	0x04, 0x1c
        /*003a*/ 	.short	(.L_79 - .L_78)


	//   ....[0]....
.L_78:
        /*003c*/ 	.word	0x00000140


	//----- nvinfo : EIATTR_CBANK_PARAM_SIZE
	.align		4
.L_79:
        /*0040*/ 	.byte	0x03, 0x19
        /*0042*/ 	.short	0x0010


	//----- nvinfo : EIATTR_PARAM_CBANK
	.align		4
        /*0044*/ 	.byte	0x04, 0x0a
        /*0046*/ 	.short	(.L_81 - .L_80)
	.align		4
.L_80:
        /*0048*/ 	.word	index@(.nv.constant0._Z8transposPfS_)
        /*004c*/ 	.short	0x0380
        /*004e*/ 	.short	0x0010


	//----- nvinfo : EIATTR_SW_WAR
	.align		4
.L_81:
        /*0050*/ 	.byte	0x04, 0x36
        /*0052*/ 	.short	(.L_83 - .L_82)
.L_82:
        /*0054*/ 	.word	0x00000008
.L_83:


//--------------------- .nv.info._Z6gTest2Pf      --------------------------
	.section	.nv.info._Z6gTest2Pf,"",@"SHT_CUDA_INFO"
	.sectionflags	@""
	.align	4


	//----- nvinfo : EIATTR_CUDA_API_VERSION
	.align		4
        /*0000*/ 	.byte	0x04, 0x37
        /*0002*/ 	.short	(.L_85 - .L_84)
.L_84:
        /*0004*/ 	.word	0x00000082


	//----- nvinfo : EIATTR_KPARAM_INFO
	.align		4
.L_85:
        /*0008*/ 	.byte	0x04, 0x17
        /*000a*/ 	.short	(.L_87 - .L_86)
.L_86:
        /*000c*/ 	.word	0x00000000
        /*0010*/ 	.short	0x0000
        /*0012*/ 	.short	0x0000
        /*0014*/ 	.byte	0x00, 0xf5, 0x21, 0x00


	//----- nvinfo : EIATTR_SPARSE_MMA_MASK
	.align		4
.L_87:
        /*0018*/ 	.byte	0x03, 0x50
        /*001a*/ 	.short	0x0000


	//----- nvinfo : EIATTR_MAXREG_COUNT
	.align		4
        /*001c*/ 	.byte	0x03, 0x1b
        /*001e*/ 	.short	0x00ff


	//----- nvinfo : EIATTR_MERCURY_ISA_VERSION
	.align		4
        /*0020*/ 	.byte	0x03, 0x5f
        /*0022*/ 	.short	0x0101


	//----- nvinfo : EIATTR_VRC_CTA_INIT_COUNT
	.align		4
        /*0024*/ 	.byte	0x02, 0x4a
	.zero		1
	.zero		1


	//----- nvinfo : EIATTR_EXIT_INSTR_OFFSETS
	.align		4
        /*0028*/ 	.byte	0x04, 0x1c
        /*002a*/ 	.short	(.L_89 - .L_88)


	//   ....[0]....
.L_88:
        /*002c*/ 	.word	0x00000110


	//----- nvinfo : EIATTR_CBANK_PARAM_SIZE
	.align		4
.L_89:
        /*0030*/ 	.byte	0x03, 0x19
        /*0032*/ 	.short	0x0008


	//----- nvinfo : EIATTR_PARAM_CBANK
	.align		4
        /*0034*/ 	.byte	0x04, 0x0a
        /*0036*/ 	.short	(.L_91 - .L_90)
	.align		4
.L_90:
        /*0038*/ 	.word	index@(.nv.constant0._Z6gTest2Pf)
        /*003c*/ 	.short	0x0380
        /*003e*/ 	.short	0x0008


	//----- nvinfo : EIATTR_SW_WAR
	.align		4
.L_91:
        /*0040*/ 	.byte	0x04, 0x36
        /*0042*/ 	.short	(.L_93 - .L_92)
.L_92:
        /*0044*/ 	.word	0x00000008
.L_93:


//--------------------- .nv.info._Z6gTest1Pf      --------------------------
	.section	.nv.info._Z6gTest1Pf,"",@"SHT_CUDA_INFO"
	.sectionflags	@""
	.align	4


	//----- nvinfo : EIATTR_CUDA_API_VERSION
	.align		4
        /*0000*/ 	.byte	0x04, 0x37
        /*0002*/ 	.short	(.L_95 - .L_94)
.L_94:
        /*0004*/ 	.word	0x00000082


	//----- nvinfo : EIATTR_KPARAM_INFO
	.align		4
.L_95:
        /*0008*/ 	.byte	0x04, 0x17
        /*000a*/ 	.short	(.L_97 - .L_96)
.L_96:
        /*000c*/ 	.word	0x00000000
        /*0010*/ 	.short	0x0000
        /*0012*/ 	.short	0x0000
        /*0014*/ 	.byte	0x00, 0xf5, 0x21, 0x00


	//----- nvinfo : EIATTR_SPARSE_MMA_MASK
	.align		4
.L_97:
        /*0018*/ 	.byte	0x03, 0x50
        /*001a*/ 	.short	0x0000


	//----- nvinfo : EIATTR_MAXREG_COUNT
	.align		4
        /*001c*/ 	.byte	0x03, 0x1b
        /*001e*/ 	.short	0x00ff


	//----- nvinfo : EIATTR_MERCURY_ISA_VERSION
	.align		4
        /*0020*/ 	.byte	0x03, 0x5f
        /*0022*/ 	.short	0x0101


	//----- nvinfo : EIATTR_VRC_CTA_INIT_COUNT
	.align		4
        /*0024*/ 	.byte	0x02, 0x4a
	.zero		1
	.zero		1


	//----- nvinfo : EIATTR_EXIT_INSTR_OFFSETS
	.align		4
        /*0028*/ 	.byte	0x04, 0x1c
        /*002a*/ 	.short	(.L_99 - .L_98)


	//   ....[0]....
.L_98:
        /*002c*/ 	.word	0x00000100


	//----- nvinfo : EIATTR_CBANK_PARAM_SIZE
	.align		4
.L_99:
        /*0030*/ 	.byte	0x03, 0x19
        /*0032*/ 	.short	0x0008


	//----- nvinfo : EIATTR_PARAM_CBANK
	.align		4
        /*0034*/ 	.byte	0x04, 0x0a
        /*0036*/ 	.short	(.L_101 - .L_100)
	.align		4
.L_100:
        /*0038*/ 	.word	index@(.nv.constant0._Z6gTest1Pf)
        /*003c*/ 	.short	0x0380
        /*003e*/ 	.short	0x0008


	//----- nvinfo : EIATTR_SW_WAR
	.align		4
.L_101:
        /*0040*/ 	.byte	0x04, 0x36
        /*0042*/ 	.short	(.L_103 - .L_102)
.L_102:
        /*0044*/ 	.word	0x00000008
.L_103:


//--------------------- .nv.callgraph             --------------------------
	.section	.nv.callgraph,"",@"SHT_CUDA_CALLGRAPH"
	.align	4
	.sectionentsize	8
	.align		4
        /*0000*/ 	.word	0x00000000
	.align		4
        /*0004*/ 	.word	0xffffffff
	.align		4
        /*0008*/ 	.word	0x00000000
	.align		4
        /*000c*/ 	.word	0xfffffffe
	.align		4
        /*0010*/ 	.word	0x00000000
	.align		4
        /*0014*/ 	.word	0xfffffffd
	.align		4
        /*0018*/ 	.word	0x00000000
	.align		4
        /*001c*/ 	.word	0xfffffffc


//--------------------- .text._Z9transpos3PfS_    --------------------------
	.section	.text._Z9transpos3PfS_,"ax",@progbits
	.align	128
        .global         _Z9transpos3PfS_
        .type           _Z9transpos3PfS_,@function
        .size           _Z9transpos3PfS_,(.L_x_6 - _Z9transpos3PfS_)
        .other          _Z9transpos3PfS_,@"STO_CUDA_ENTRY STV_DEFAULT"
_Z9transpos3PfS_:
.text._Z9transpos3PfS_:
[----:B------:R-:W-:Y:S01]  /*0000*/  LDC R1, c[0x0][0x37c] ;  /* 0x0000df00ff017b82 */ /* 0x000fe20000000800 */
[----:B------:R-:W0:Y:S07]  /*0010*/  S2R R10, SR_TID.X ;  /* 0x00000000000a7919 */ /* 0x000e2e0000002100 */
[----:B------:R-:W0:Y:S01]  /*0020*/  LDC R11, c[0x0][0x360] ;  /* 0x0000d800ff0b7b82 */ /* 0x000e220000000800 */
[----:B------:R-:W1:Y:S01]  /*0030*/  LDCU.64 UR4, c[0x0][0x358] ;  /* 0x00006b00ff0477ac */ /* 0x000e620008000a00 */
[----:B------:R-:W2:Y:S06]  /*0040*/  S2R R12, SR_TID.Y ;  /* 0x00000000000c7919 */ /* 0x000eac0000002200 */
[----:B------:R-:W0:Y:S08]  /*0050*/  S2UR UR6, SR_CTAID.X ;  /* 0x00000000000679c3 */ /* 0x000e300000002500 */
[----:B------:R-:W2:Y:S08]  /*0060*/  S2UR UR7, SR_CTAID.Y ;  /* 0x00000000000779c3 */ /* 0x000eb00000002600 */
[----:B------:R-:W2:Y:S01]  /*0070*/  LDC R13, c[0x0][0x364] ;  /* 0x0000d900ff0d7b82 */ /* 0x000ea20000000800 */
[----:B------:R-:W3:Y:S07]  /*0080*/  LDCU UR8, c[0x0][0x370] ;  /* 0x00006e00ff0877ac */ /* 0x000eee0008000800 */
[----:B------:R-:W4:Y:S01]  /*0090*/  LDC.64 R2, c[0x0][0x380] ;  /* 0x0000e000ff027b82 */ /* 0x000f220000000a00 */
[----:B0-----:R-:W-:-:S02]  /*00a0*/  IMAD R0, R11, UR6, R10 ;  /* 0x000000060b007c24 */ /* 0x001fc4000f8e020a */
[----:B---3--:R-:W-:Y:S02]  /*00b0*/  IMAD R4, R11, UR8, RZ ;  /* 0x000000080b047c24 */ /* 0x008fe4000f8e02ff */
[----:B--2---:R-:W-:-:S04]  /*00c0*/  IMAD R5, R13, UR7, R12 ;  /* 0x000000070d057c24 */ /* 0x004fc8000f8e020c */
[----:B------:R-:W-:-:S04]  /*00d0*/  IMAD R5, R5, R4, R0 ;  /* 0x0000000405057224 */ /* 0x000fc800078e0200 */
[----:B----4-:R-:W-:-:S05]  /*00e0*/  IMAD.WIDE R2, R5, 0x4, R2 ;  /* 0x0000000405027825 */ /* 0x010fca00078e0202 */
[----:B-1----:R0:W2:Y:S01]  /*00f0*/  LDG.E R0, desc[UR4][R2.64] ;  /* 0x0000000402007981 */ /* 0x0020a2000c1e1900 */
[----:B------:R-:W-:Y:S01]  /*0100*/  MOV R5, 0x400 ;  /* 0x0000040000057802 */ /* 0x000fe20000000f00 */
[----:B------:R-:W1:Y:S01]  /*0110*/  S2R R6, SR_CgaCtaId ;  /* 0x0000000000067919 */ /* 0x000e620000008800 */
[----:B0-----:R-:W0:Y:S02]  /*0120*/  LDC.64 R2, c[0x0][0x388] ;  /* 0x0000e200ff027b82 */ /* 0x001e240000000a00 */
[----:B-1----:R-:W-:-:S05]  /*0130*/  LEA R5, R6, R5, 0x18 ;  /* 0x0000000506057211 */ /* 0x002fca00078ec0ff */
[--C-:B------:R-:W-:Y:S02]  /*0140*/  IMAD R6, R12, 0x84, R5.reuse ;  /* 0x000000840c067824 */ /* 0x100fe400078e0205 */
[----:B------:R-:W-:-:S03]  /*0150*/  IMAD R7, R10, 0x84, R5 ;  /* 0x000000840a077824 */ /* 0x000fc600078e0205 */
[----:B------:R-:W-:Y:S01]  /*0160*/  LEA R5, R10, R6, 0x2 ;  /* 0x000000060a057211 */ /* 0x000fe200078e10ff */
[----:B------:R-:W-:Y:S01]  /*0170*/  IMAD R6, R13, UR6, R12 ;  /* 0x000000060d067c24 */ /* 0x000fe2000f8e020c */
[----:B------:R-:W-:Y:S01]  /*0180*/  LEA R8, R12, R7, 0x2 ;  /* 0x000000070c087211 */ /* 0x000fe200078e10ff */
[----:B------:R-:W-:-:S04]  /*0190*/  IMAD R7, R11, UR7, R10 ;  /* 0x000000070b077c24 */ /* 0x000fc8000f8e020a */
[----:B------:R-:W-:-:S04]  /*01a0*/  IMAD R7, R4, R6, R7 ;  /* 0x0000000604077224 */ /* 0x000fc800078e0207 */
[----:B0-----:R-:W-:Y:S01]  /*01b0*/  IMAD.WIDE R2, R7, 0x4, R2 ;  /* 0x0000000407027825 */ /* 0x001fe200078e0202 */
[----:B--2---:R-:W-:Y:S01]  /*01c0*/  STS [R5], R0 ;  /* 0x0000000005007388 */ /* 0x004fe20000000800 */
[----:B------:R-:W-:Y:S06]  /*01d0*/  BAR.SYNC.DEFER_BLOCKING 0x0 ;  /* 0x0000000000007b1d */ /* 0x000fec0000010000 */
[----:B------:R-:W0:Y:S04]  /*01e0*/  LDS R9, [R8] ;  /* 0x0000000008097984 */ /* 0x000e280000000800 */
[----:B0-----:R-:W-:Y:S01]  /*01f0*/  STG.E desc[UR4][R2.64], R9 ;  /* 0x0000000902007986 */ /* 0x001fe2000c101904 */
[----:B------:R-:W-:Y:S05]  /*0200*/  EXIT ;  /* 0x000000000000794d */ /* 0x000fea0003800000 */
.L_x_0:
[----:B------:R-:W-:-:S00]  /*0210*/  BRA `(.L_x_0) ;  /* 0xfffffffc00fc7947 */ /* 0x000fc0000383ffff */
[----:B------:R-:W-:-:S00]  /*0220*/  NOP ;  /* 0x0000000000007918 */ /* 0x000fc00000000000 */
        /* <DEDUP_REMOVED lines=13> */
.L_x_6:


//--------------------- .text._Z10transpos22PfS_  --------------------------
	.section	.text._Z10transpos22PfS_,"ax",@progbits
	.align	128
        .global         _Z10transpos22PfS_
        .type           _Z10transpos22PfS_,@function
        .size           _Z10transpos22PfS_,(.L_x_7 - _Z10transpos22PfS_)
        .other          _Z10transpos22PfS_,@"STO_CUDA_ENTRY STV_DEFAULT"
_Z10transpos22PfS_:
.text._Z10transpos22PfS_:
        /* <DEDUP_REMOVED lines=16> */
[----:B------:R-:W1:Y:S01]  /*0100*/  S2UR UR5, SR_CgaCtaId ;  /* 0x00000000000579c3 */ /* 0x000e620000008800 */
[----:B------:R-:W-:Y:S01]  /*0110*/  UMOV UR4, 0x400 ;  /* 0x0000040000047882 */ /* 0x000fe20000000000 */
[----:B------:R-:W-:-:S06]  /*0120*/  IMAD R7, R7, UR9, R10 ;  /* 0x0000000907077c24 */ /* 0x000fcc000f8e020a */
[----:B0-----:R-:W0:Y:S01]  /*0130*/  LDC.64 R2, c[0x0][0x388] ;  /* 0x0000e200ff027b82 */ /* 0x001e220000000a00 */
[----:B-1----:R-:W-:-:S06]  /*0140*/  ULEA UR4, UR5, UR4, 0x18 ;  /* 0x0000000405047291 */ /* 0x002fcc000f8ec0ff */
[C---:B------:R-:W-:Y:S02]  /*0150*/  LEA R5, R11.reuse, UR4, 0x7 ;  /* 0x000000040b057c11 */ /* 0x040fe4000f8e38ff */
[C---:B------:R-:W-:Y:S02]  /*0160*/  LEA R6, R10.reuse, UR4, 0x7 ;  /* 0x000000040a067c11 */ /* 0x040fe4000f8e38ff */
[----:B------:R-:W-:Y:S02]  /*0170*/  LEA R5, R10, R5, 0x2 ;  /* 0x000000050a057211 */ /* 0x000fe400078e10ff */
        /* <DEDUP_REMOVED lines=9> */
.L_x_1:
        /* <DEDUP_REMOVED lines=15> */
.L_x_7:


//--------------------- .text._Z10transpos21PfS_  --------------------------
	.section	.text._Z10transpos21PfS_,"ax",@progbits
	.align	128
        .global         _Z10transpos21PfS_
        .type           _Z10transpos21PfS_,@function
        .size           _Z10transpos21PfS_,(.L_x_8 - _Z10transpos21PfS_)
        .other          _Z10transpos21PfS_,@"STO_CUDA_ENTRY STV_DEFAULT"
_Z10transpos21PfS_:
.text._Z10transpos21PfS_:
        /* <DEDUP_REMOVED lines=18> */
[----:B------:R-:W-:Y:S02]  /*0120*/  IMAD R5, R7, R11, R12 ;  /* 0x0000000b07057224 */ /* 0x000fe400078e020c */
[C-C-:B------:R-:W-:Y:S02]  /*0130*/  IMAD R6, R10.reuse, R12, R7.reuse ;  /* 0x0000000c0a067224 */ /* 0x140fe400078e0207 */
[----:B------:R-:W-:Y:S02]  /*0140*/  IMAD R7, R10, UR9, R7 ;  /* 0x000000090a077c24 */ /* 0x000fe4000f8e0207 */
[----:B0-----:R-:W0:Y:S01]  /*0150*/  LDC.64 R2, c[0x0][0x388] ;  /* 0x0000e200ff027b82 */ /* 0x001e220000000a00 */
[----:B-1----:R-:W-:-:S06]  /*0160*/  ULEA UR4, UR5, UR4, 0x18 ;  /* 0x0000000405047291 */ /* 0x002fcc000f8ec0ff */
[----:B------:R-:W-:Y:S02]  /*0170*/  LEA R5, R5, UR4, 0x2 ;  /* 0x0000000405057c11 */ /* 0x000fe4000f8e10ff */
[----:B------:R-:W-:Y:S01]  /*0180*/  LEA R8, R6, UR4, 0x2 ;  /* 0x0000000406087c11 */ /* 0x000fe2000f8e10ff */
        /* <DEDUP_REMOVED lines=8> */
.L_x_2:
        /* <DEDUP_REMOVED lines=15> */
.L_x_8:


//--------------------- .text._Z8transposPfS_     --------------------------
	.section	.text._Z8transposPfS_,"ax",@progbits
	.align	128
        .global         _Z8transposPfS_
        .type           _Z8transposPfS_,@function
        .size           _Z8transposPfS_,(.L_x_9 - _Z8transposPfS_)
        .other          _Z8transposPfS_,@"STO_CUDA_ENTRY STV_DEFAULT"
_Z8transposPfS_:
.text._Z8transposPfS_:
[----:B------:R-:W-:Y:S01]  /*0000*/  LDC R1, c[0x0][0x37c] ;  /* 0x0000df00ff017b82 */ /* 0x000fe20000000800 */
[----:B------:R-:W0:Y:S07]  /*0010*/  S2R R7, SR_TID.Y ;  /* 0x0000000000077919 */ /* 0x000e2e0000002200 */
[----:B------:R-:W1:Y:S01]  /*0020*/  LDC R5, c[0x0][0x360] ;  /* 0x0000d800ff057b82 */ /* 0x000e620000000800 */
[----:B------:R-:W2:Y:S01]  /*0030*/  LDCU.64 UR4, c[0x0][0x358] ;  /* 0x00006b00ff0477ac */ /* 0x000ea20008000a00 */
[----:B------:R-:W3:Y:S06]  /*0040*/  S2R R0, SR_TID.X ;  /* 0x0000000000007919 */ /* 0x000eec0000002100 */
[----:B------:R-:W0:Y:S08]  /*0050*/  S2UR UR7, SR_CTAID.Y ;  /* 0x00000000000779c3 */ /* 0x000e300000002600 */
[----:B------:R-:W0:Y:S01]  /*0060*/  LDC R4, c[0x0][0x364] ;  /* 0x0000d900ff047b82 */ /* 0x000e220000000800 */
[----:B------:R-:W1:Y:S07]  /*0070*/  LDCU UR8, c[0x0][0x370] ;  /* 0x00006e00ff0877ac */ /* 0x000e6e0008000800 */
[----:B------:R-:W3:Y:S08]  /*0080*/  S2UR UR6, SR_CTAID.X ;  /* 0x00000000000679c3 */ /* 0x000ef00000002500 */
[----:B------:R-:W4:Y:S01]  /*0090*/  LDC.64 R2, c[0x0][0x380] ;  /* 0x0000e000ff027b82 */ /* 0x000f220000000a00 */
[----:B-1----:R-:W-:-:S02]  /*00a0*/  IMAD R6, R5, UR8, RZ ;  /* 0x0000000805067c24 */ /* 0x002fc4000f8e02ff */
[----:B0-----:R-:W-:Y:S02]  /*00b0*/  IMAD R7, R4, UR7, R7 ;  /* 0x0000000704077c24 */ /* 0x001fe4000f8e0207 */
[----:B---3--:R-:W-:-:S04]  /*00c0*/  IMAD R0, R5, UR6, R0 ;  /* 0x0000000605007c24 */ /* 0x008fc8000f8e0200 */
[----:B------:R-:W-:-:S04]  /*00d0*/  IMAD R5, R7, R6, R0 ;  /* 0x0000000607057224 */ /* 0x000fc800078e0200 */
[----:B----4-:R-:W-:Y:S02]  /*00e0*/  IMAD.WIDE R2, R5, 0x4, R2 ;  /* 0x0000000405027825 */ /* 0x010fe400078e0202 */
[----:B------:R-:W0:Y:S04]  /*00f0*/  LDC.64 R4, c[0x0][0x388] ;  /* 0x0000e200ff047b82 */ /* 0x000e280000000a00 */
[----:B--2---:R-:W2:Y:S01]  /*0100*/  LDG.E R3, desc[UR4][R2.64] ;  /* 0x0000000402037981 */ /* 0x004ea2000c1e1900 */
[----:B------:R-:W-:-:S04]  /*0110*/  IMAD R7, R0, R6, R7 ;  /* 0x0000000600077224 */ /* 0x000fc800078e0207 */
[----:B0-----:R-:W-:-:S05]  /*0120*/  IMAD.WIDE R4, R7, 0x4, R4 ;  /* 0x0000000407047825 */ /* 0x001fca00078e0204 */
[----:B--2---:R-:W-:Y:S01]  /*0130*/  STG.E desc[UR4][R4.64], R3 ;  /* 0x0000000304007986 */ /* 0x004fe2000c101904 */
[----:B------:R-:W-:Y:S05]  /*0140*/  EXIT ;  /* 0x000000000000794d */ /* 0x000fea0003800000 */
.L_x_3:
        /* <DEDUP_REMOVED lines=11> */
.L_x_9:


//--------------------- .text._Z6gTest2Pf         --------------------------
	.section	.text._Z6gTest2Pf,"ax",@progbits
	.align	128
        .global         _Z6gTest2Pf
        .type           _Z6gTest2Pf,@function
        .size           _Z6gTest2Pf,(.L_x_10 - _Z6gTest2Pf)
        .other          _Z6gTest2Pf,@"STO_CUDA_ENTRY STV_DEFAULT"
_Z6gTest2Pf:
.text._Z6gTest2Pf:
[----:B------:R-:W-:Y:S01]  /*0000*/  LDC R1, c[0x0][0x37c] ;  /* 0x0000df00ff017b82 */ /* 0x000fe20000000800 */
[----:B------:R-:W0:Y:S01]  /*0010*/  S2R R0, SR_TID.X ;  /* 0x0000000000007919 */ /* 0x000e220000002100 */
[----:B------:R-:W0:Y:S06]  /*0020*/  LDCU UR6, c[0x0][0x360] ;  /* 0x00006c00ff0677ac */ /* 0x000e2c0008000800 */
[----:B------:R-:W1:Y:S01]  /*0030*/  S2UR UR7, SR_CTAID.Y ;  /* 0x00000000000779c3 */ /* 0x000e620000002600 */
[----:B------:R-:W0:Y:S01]  /*0040*/  S2R R5, SR_CTAID.X ;  /* 0x0000000000057919 */ /* 0x000e220000002500 */
[----:B------:R-:W2:Y:S01]  /*0050*/  LDCU.64 UR4, c[0x0][0x358] ;  /* 0x00006b00ff0477ac */ /* 0x000ea20008000a00 */
[----:B------:R-:W1:Y:S05]  /*0060*/  S2R R4, SR_TID.Y ;  /* 0x0000000000047919 */ /* 0x000e6a0000002200 */
[----:B------:R-:W1:Y:S01]  /*0070*/  LDC R7, c[0x0][0x364] ;  /* 0x0000d900ff077b82 */ /* 0x000e620000000800 */
[----:B------:R-:W3:Y:S07]  /*0080*/  LDCU UR8, c[0x0][0x374] ;  /* 0x00006e80ff0877ac */ /* 0x000eee0008000800 */
[----:B------:R-:W4:Y:S01]  /*0090*/  LDC.64 R2, c[0x0][0x380] ;  /* 0x0000e000ff027b82 */ /* 0x000f220000000a00 */
[----:B0-----:R-:W-:-:S02]  /*00a0*/  IMAD R0, R5, UR6, R0 ;  /* 0x0000000605007c24 */ /* 0x001fc4000f8e0200 */
[C---:B-1----:R-:W-:Y:S02]  /*00b0*/  IMAD R5, R7.reuse, UR7, R4 ;  /* 0x0000000707057c24 */ /* 0x042fe4000f8e0204 */
[----:B---3--:R-:W-:-:S04]  /*00c0*/  IMAD R4, R7, UR8, RZ ;  /* 0x0000000807047c24 */ /* 0x008fc8000f8e02ff */
[----:B------:R-:W-:Y:S01]  /*00d0*/  IMAD R7, R0, R4, R5 ;  /* 0x0000000400077224 */ /* 0x000fe200078e0205 */
[----:B------:R-:W-:-:S03]  /*00e0*/  I2FP.F32.U32 R5, R5 ;  /* 0x0000000500057245 */ /* 0x000fc60000201000 */
[----:B----4-:R-:W-:-:S05]  /*00f0*/  IMAD.WIDE R2, R7, 0x4, R2 ;  /* 0x0000000407027825 */ /* 0x010fca00078e0202 */
[----:B--2---:R-:W-:Y:S01]  /*0100*/  STG.E desc[UR4][R2.64], R5 ;  /* 0x0000000502007986 */ /* 0x004fe2000c101904 */
[----:B------:R-:W-:Y:S05]  /*0110*/  EXIT ;  /* 0x000000000000794d */ /* 0x000fea0003800000 */
.L_x_4:
        /* <DEDUP_REMOVED lines=14> */
.L_x_10:


//--------------------- .text._Z6gTest1Pf         --------------------------
	.section	.text._Z6gTest1Pf,"ax",@progbits
	.align	128
        .global         _Z6gTest1Pf
        .type           _Z6gTest1Pf,@function
        .size           _Z6gTest1Pf,(.L_x_11 - _Z6gTest1Pf)
        .other          _Z6gTest1Pf,@"STO_CUDA_ENTRY STV_DEFAULT"
_Z6gTest1Pf:
.text._Z6gTest1Pf:
[----:B------:R-:W-:Y:S01]  /*0000*/  LDC R1, c[0x0][0x37c] ;  /* 0x0000df00ff017b82 */ /* 0x000fe20000000800 */
[----:B------:R-:W0:Y:S01]  /*0010*/  S2R R0, SR_TID.Y ;  /* 0x0000000000007919 */ /* 0x000e220000002200 */
[----:B------:R-:W1:Y:S06]  /*0020*/  LDCU UR7, c[0x0][0x360] ;  /* 0x00006c00ff0777ac */ /* 0x000e6c0008000800 */
[----:B------:R-:W0:Y:S01]  /*0030*/  S2UR UR4, SR_CTAID.Y ;  /* 0x00000000000479c3 */ /* 0x000e220000002600 */
[----:B------:R-:W1:Y:S07]  /*0040*/  S2R R5, SR_TID.X ;  /* 0x0000000000057919 */ /* 0x000e6e0000002100 */
[----:B------:R-:W0:Y:S08]  /*0050*/  LDC R7, c[0x0][0x364] ;  /* 0x0000d900ff077b82 */ /* 0x000e300000000800 */
[----:B------:R-:W2:Y:S08]  /*0060*/  S2UR UR6, SR_CTAID.X ;  /* 0x00000000000679c3 */ /* 0x000eb00000002500 */
[----:B------:R-:W2:Y:S08]  /*0070*/  LDC R9, c[0x0][0x370] ;  /* 0x0000dc00ff097b82 */ /* 0x000eb00000000800 */
[----:B------:R-:W3:Y:S01]  /*0080*/  LDC.64 R2, c[0x0][0x380] ;  /* 0x0000e000ff027b82 */ /* 0x000ee20000000a00 */
[----:B0-----:R-:W-:Y:S01]  /*0090*/  IMAD R0, R7, UR4, R0 ;  /* 0x0000000407007c24 */ /* 0x001fe2000f8e0200 */
[----:B------:R-:W0:Y:S03]  /*00a0*/  LDCU.64 UR4, c[0x0][0x358] ;  /* 0x00006b00ff0477ac */ /* 0x000e260008000a00 */
[----:B--2---:R-:W-:-:S04]  /*00b0*/  IMAD R0, R0, R9, UR6 ;  /* 0x0000000600007e24 */ /* 0x004fc8000f8e0209 */
[----:B-1----:R-:W-:-:S04]  /*00c0*/  IMAD R5, R0, UR7, R5 ;  /* 0x0000000700057c24 */ /* 0x002fc8000f8e0205 */
[----:B---3--:R-:W-:Y:S01]  /*00d0*/  IMAD.WIDE R2, R5, 0x4, R2 ;  /* 0x0000000405027825 */ /* 0x008fe200078e0202 */
[----:B------:R-:W-:-:S05]  /*00e0*/  I2FP.F32.S32 R5, R5 ;  /* 0x0000000500057245 */ /* 0x000fca0000201400 */
[----:B0-----:R-:W-:Y:S01]  /*00f0*/  STG.E desc[UR4][R2.64], R5 ;  /* 0x0000000502007986 */ /* 0x001fe2000c101904 */
[----:B------:R-:W-:Y:S05]  /*0100*/  EXIT ;  /* 0x000000000000794d */ /* 0x000fea0003800000 */
.L_x_5:
        /* <DEDUP_REMOVED lines=15> */
.L_x_11:


//--------------------- .nv.shared._Z9transpos3PfS_ --------------------------
	.section	.nv.shared._Z9transpos3PfS_,"aw",@nobits
	.sectionflags	@""
	.align	16
.nv.shared._Z9transpos3PfS_:
	.zero		5248


//--------------------- .nv.shared.reserved.0     --------------------------
	.section	.nv.shared.reserved.0,"aw",@nobits
	.weak		__nv_reservedSMEM_offset_0_alias
	.size		__nv_reservedSMEM_offset_0_alias, 0, 64
	.other		__nv_reservedSMEM_offset_0_alias,@"STO_CUDA_RESERVED_SHARED STV_DEFAULT"
__nv_reservedSMEM_offset_0_alias:
	.zero		0
	.zero		64


//--------------------- .nv.shared._Z10transpos22PfS_ --------------------------
	.section	.nv.shared._Z10transpos22PfS_,"aw",@nobits
	.sectionflags	@""
	.align	16
.nv.shared._Z10transpos22PfS_:
	.zero		5120


//--------------------- .nv.shared._Z10transpos21PfS_ --------------------------
	.section	.nv.shared._Z10transpos21PfS_,"aw",@nobits
	.sectionflags	@""
	.align	16
	.zero		1024


//--------------------- .nv.shared._Z8transposPfS_ --------------------------
	.section	.nv.shared._Z8transposPfS_,"aw",@nobits
	.sectionflags	@""
	.align	16
	.zero		1024


//--------------------- .nv.shared._Z6gTest2Pf    --------------------------
	.section	.nv.shared._Z6gTest2Pf,"aw",@nobits
	.sectionflags	@""
	.align	16
	.zero		1024


//--------------------- .nv.shared._Z6gTest1Pf    --------------------------
	.section	.nv.shared._Z6gTest1Pf,"aw",@nobits
	.sectionflags	@""
	.align	16
	.zero		1024


//--------------------- .nv.constant0._Z9transpos3PfS_ --------------------------
	.section	.nv.constant0._Z9transpos3PfS_,"a",@progbits
	.sectionflags	@""
	.align	4
.nv.constant0._Z9transpos3PfS_:
	.zero		912


//--------------------- .nv.constant0._Z10transpos22PfS_ --------------------------
	.section	.nv.constant0._Z10transpos22PfS_,"a",@progbits
	.sectionflags	@""
	.align	4
.nv.constant0._Z10transpos22PfS_:
	.zero		912


//--------------------- .nv.constant0._Z10transpos21PfS_ --------------------------
	.section	.nv.constant0._Z10transpos21PfS_,"a",@progbits
	.sectionflags	@""
	.align	4
.nv.constant0._Z10transpos21PfS_:
	.zero		912


//--------------------- .nv.constant0._Z8transposPfS_ --------------------------
	.section	.nv.constant0._Z8transposPfS_,"a",@progbits
	.sectionflags	@""
	.align	4
.nv.constant0._Z8transposPfS_:
	.zero		912


//--------------------- .nv.constant0._Z6gTest2Pf --------------------------
	.section	.nv.constant0._Z6gTest2Pf,"a",@progbits
	.sectionflags	@""
	.align	4
.nv.constant0._Z6gTest2Pf:
	.zero		904


//--------------------- .nv.constant0._Z6gTest1Pf --------------------------
	.section	.nv.constant0._Z6gTest1Pf,"a",@progbits
	.sectionflags	@""
	.align	4
.nv.constant0._Z6gTest1Pf:
	.zero		904


//--------------------- SYMBOLS --------------------------

	.type		.nv.reservedSmem.offset0,@object
	.size		.nv.reservedSmem.offset0,0x4
	.type		.nv.reservedSmem.cap,@object
	.size		.nv.reservedSmem.cap,0x4
